//
// Generated by NVIDIA NVVM Compiler
//
// Compiler Build ID: CL-36424714
// Cuda compilation tools, release 13.0, V13.0.88
// Based on NVVM 20.0.0
//

.version 9.0
.target sm_100
.address_size 64

	// .globl	_Z15division_kernelPfii
// _ZZ18elimination_kernelPfiiE6factor has been demoted

.visible .entry _Z15division_kernelPfii(
	.param .u64 .ptr .align 1 _Z15division_kernelPfii_param_0,
	.param .u32 _Z15division_kernelPfii_param_1,
	.param .u32 _Z15division_kernelPfii_param_2
)
{
	.reg .pred 	%p<4>;
	.reg .b32 	%r<10>;
	.reg .b32 	%f<4>;
	.reg .b64 	%rd<8>;

	ld.param.u64 	%rd2, [_Z15division_kernelPfii_param_0];
	ld.param.u32 	%r3, [_Z15division_kernelPfii_param_1];
	ld.param.u32 	%r4, [_Z15division_kernelPfii_param_2];
	mov.u32 	%r5, %ctaid.x;
	mov.u32 	%r6, %ntid.x;
	mov.u32 	%r7, %tid.x;
	mad.lo.s32 	%r1, %r5, %r6, %r7;
	mad.lo.s32 	%r2, %r4, %r3, %r4;
	add.s32 	%r8, %r2, %r4;
	cvt.s64.s32 	%rd1, %r8;
	setp.le.s32 	%p1, %r1, %r4;
	setp.gt.s32 	%p2, %r1, %r3;
	or.pred  	%p3, %p2, %p1;
	@%p3 bra 	$L__BB0_2;
	cvta.to.global.u64 	%rd3, %rd2;
	shl.b64 	%rd4, %rd1, 2;
	add.s64 	%rd5, %rd3, %rd4;
	ld.global.f32 	%f1, [%rd5];
	add.s32 	%r9, %r2, %r1;
	mul.wide.s32 	%rd6, %r9, 4;
	add.s64 	%rd7, %rd3, %rd6;
	ld.global.f32 	%f2, [%rd7];
	div.rn.f32 	%f3, %f2, %f1;
	st.global.f32 	[%rd7], %f3;
$L__BB0_2:
	ret;

}
	// .globl	_Z18elimination_kernelPfii
.visible .entry _Z18elimination_kernelPfii(
	.param .u64 .ptr .align 1 _Z18elimination_kernelPfii_param_0,
	.param .u32 _Z18elimination_kernelPfii_param_1,
	.param .u32 _Z18elimination_kernelPfii_param_2
)
{
	.reg .pred 	%p<8>;
	.reg .b32 	%r<14>;
	.reg .b32 	%f<7>;
	.reg .b64 	%rd<9>;
	// demoted variable
	.shared .align 4 .f32 _ZZ18elimination_kernelPfiiE6factor;
	ld.param.u64 	%rd3, [_Z18elimination_kernelPfii_param_0];
	ld.param.u32 	%r7, [_Z18elimination_kernelPfii_param_1];
	ld.param.u32 	%r8, [_Z18elimination_kernelPfii_param_2];
	cvta.to.global.u64 	%rd1, %rd3;
	add.s32 	%r1, %r8, 1;
	mov.u32 	%r9, %ctaid.x;
	add.s32 	%r2, %r1, %r9;
	mov.u32 	%r3, %tid.x;
	setp.ne.s32 	%p1, %r3, 0;
	add.s32 	%r4, %r7, 1;
	mad.lo.s32 	%r5, %r2, %r7, %r2;
	add.s32 	%r10, %r5, %r8;
	mul.wide.s32 	%rd4, %r10, 4;
	add.s64 	%rd2, %rd1, %rd4;
	@%p1 bra 	$L__BB1_2;
	ld.global.f32 	%f1, [%rd2];
	st.shared.f32 	[_ZZ18elimination_kernelPfiiE6factor], %f1;
$L__BB1_2:
	bar.sync 	0;
	add.s32 	%r6, %r1, %r3;
	setp.ge.s32 	%p2, %r2, %r7;
	setp.gt.s32 	%p3, %r6, %r7;
	or.pred  	%p4, %p2, %p3;
	@%p4 bra 	$L__BB1_4;
	ld.shared.f32 	%f2, [_ZZ18elimination_kernelPfiiE6factor];
	mad.lo.s32 	%r11, %r8, %r4, %r6;
	mul.wide.s32 	%rd5, %r11, 4;
	add.s64 	%rd6, %rd1, %rd5;
	ld.global.f32 	%f3, [%rd6];
	mul.f32 	%f4, %f2, %f3;
	add.s32 	%r12, %r5, %r6;
	mul.wide.s32 	%rd7, %r12, 4;
	add.s64 	%rd8, %rd1, %rd7;
	ld.global.f32 	%f5, [%rd8];
	sub.f32 	%f6, %f5, %f4;
	st.global.f32 	[%rd8], %f6;
$L__BB1_4:
	setp.ge.s32 	%p5, %r2, %r7;
	setp.ne.s32 	%p6, %r3, 0;
	bar.sync 	0;
	or.pred  	%p7, %p6, %p5;
	@%p7 bra 	$L__BB1_6;
	mov.b32 	%r13, 0;
	st.global.u32 	[%rd2], %r13;
$L__BB1_6:
	ret;

}


// ===== COMPILED SASS (sm_100) =====

	.target	sm_100

	.elftype	@"ET_EXEC"


//--------------------- .note.nv.tkinfo           --------------------------
	.section	.note.nv.tkinfo,"",@"SHT_NOTE"
	.sectionflags	@"SHF_NOTE_NV_TKINFO"
	.tkinfo
        /*0018*/ 	.word	0x00000002
        /*0030*/ 	.string	""
        /*0030*/ 	.string	"ptxas"
        /*0030*/ 	.string	"Cuda compilation tools, release 13.0, V13.0.88"
        /*0030*/ 	.string	"Build cuda_13.0.r13.0/compiler.36424714_0"
        /*0030*/ 	.string	"-arch sm_100 -m 64 "



//--------------------- .note.nv.cuinfo           --------------------------
	.section	.note.nv.cuinfo,"",@"SHT_NOTE"
	.sectionflags	@"SHF_NOTE_NV_CUINFO"
        /*0018*/ 	.short	0x0002
        /*001a*/ 	.short	0x0064
        /*001c*/ 	.short	0x0082
	.zero		2


//--------------------- .nv.info                  --------------------------
	.section	.nv.info,"",@"SHT_CUDA_INFO"
	.align	4


	//----- nvinfo : EIATTR_REGCOUNT
	.align		4
        /*0000*/ 	.byte	0x04, 0x2f
        /*0002*/ 	.short	(.L_1 - .L_0)
	.align		4
.L_0:
        /*0004*/ 	.word	index@(_Z15division_kernelPfii)
        /*0008*/ 	.word	0x00000010


	//----- nvinfo : EIATTR_FRAME_SIZE
	.align		4
.L_1:
        /*000c*/ 	.byte	0x04, 0x11
        /*000e*/ 	.short	(.L_3 - .L_2)
	.align		4
.L_2:
        /*0010*/ 	.word	index@($__internal_0_$__cuda_sm3x_div_rn_noftz_f32_slowpath)
        /*0014*/ 	.word	0x00000000


	//----- nvinfo : EIATTR_FRAME_SIZE
	.align		4
.L_3:
        /*0018*/ 	.byte	0x04, 0x11
        /*001a*/ 	.short	(.L_5 - .L_4)
	.align		4
.L_4:
        /*001c*/ 	.word	index@(_Z15division_kernelPfii)
        /*0020*/ 	.word	0x00000000


	//----- nvinfo : EIATTR_REGCOUNT
	.align		4
.L_5:
        /*0024*/ 	.byte	0x04, 0x2f
        /*0026*/ 	.short	(.L_7 - .L_6)
	.align		4
.L_6:
        /*0028*/ 	.word	index@(_Z18elimination_kernelPfii)
        /*002c*/ 	.word	0x00000012


	//----- nvinfo : EIATTR_FRAME_SIZE
	.align		4
.L_7:
        /*0030*/ 	.byte	0x04, 0x11
        /*0032*/ 	.short	(.L_9 - .L_8)
	.align		4
.L_8:
        /*0034*/ 	.word	index@(_Z18elimination_kernelPfii)
        /*0038*/ 	.word	0x00000000


	//----- nvinfo : EIATTR_MIN_STACK_SIZE
	.align		4
.L_9:
        /*003c*/ 	.byte	0x04, 0x12
        /*003e*/ 	.short	(.L_11 - .L_10)
	.align		4
.L_10:
        /*0040*/ 	.word	index@(_Z18elimination_kernelPfii)
        /*0044*/ 	.word	0x00000000


	//----- nvinfo : EIATTR_MIN_STACK_SIZE
	.align		4
.L_11:
        /*0048*/ 	.byte	0x04, 0x12
        /*004a*/ 	.short	(.L_13 - .L_12)
	.align		4
.L_12:
        /*004c*/ 	.word	index@(_Z15division_kernelPfii)
        /*0050*/ 	.word	0x00000000
.L_13:


//--------------------- .nv.compat                --------------------------
	.section	.nv.compat,"",@"SHT_CUDA_COMPAT_INFO"
	.align	4
        /*0000*/ 	.byte	0x02, 0x09, 0x00, 0x00, 0x02, 0x02, 0x01, 0x00, 0x02, 0x05, 0x05, 0x00, 0x03, 0x07, 0x01, 0x01
        /*0010*/ 	.byte	0x02, 0x03, 0x00, 0x00, 0x02, 0x06, 0x01, 0x00, 0x04, 0x0b, 0x08, 0x00, 0x01, 0x00, 0x00, 0x00
        /*0020*/ 	.byte	0x00, 0x00, 0x00, 0x00


//--------------------- .nv.info._Z18elimination_kernelPfii --------------------------
	.section	.nv.info._Z18elimination_kernelPfii,"",@"SHT_CUDA_INFO"
	.sectionflags	@""
	.align	4


	//----- nvinfo : EIATTR_CUDA_API_VERSION
	.align		4
        /*0000*/ 	.byte	0x04, 0x37
        /*0002*/ 	.short	(.L_15 - .L_14)
.L_14:
        /*0004*/ 	.word	0x00000082


	//----- nvinfo : EIATTR_KPARAM_INFO
	.align		4
.L_15:
        /*0008*/ 	.byte	0x04, 0x17
        /*000a*/ 	.short	(.L_17 - .L_16)
.L_16:
        /*000c*/ 	.word	0x00000000
        /*0010*/ 	.short	0x0002
        /*0012*/ 	.short	0x000c
        /*0014*/ 	.byte	0x00, 0xf0, 0x11, 0x00


	//----- nvinfo : EIATTR_KPARAM_INFO
	.align		4
.L_17:
        /*0018*/ 	.byte	0x04, 0x17
        /*001a*/ 	.short	(.L_19 - .L_18)
.L_18:
        /*001c*/ 	.word	0x00000000
        /*0020*/ 	.short	0x0001
        /*0022*/ 	.short	0x0008
        /*0024*/ 	.byte	0x00, 0xf0, 0x11, 0x00


	//----- nvinfo : EIATTR_KPARAM_INFO
	.align		4
.L_19:
        /*0028*/ 	.byte	0x04, 0x17
        /*002a*/ 	.short	(.L_21 - .L_20)
.L_20:
        /*002c*/ 	.word	0x00000000
        /*0030*/ 	.short	0x0000
        /*0032*/ 	.short	0x0000
        /*0034*/ 	.byte	0x00, 0xf5, 0x21, 0x00


	//----- nvinfo : EIATTR_SPARSE_MMA_MASK
	.align		4
.L_21:
        /*0038*/ 	.byte	0x03, 0x50
        /*003a*/ 	.short	0x0000


	//----- nvinfo : EIATTR_MAXREG_COUNT
	.align		4
        /*003c*/ 	.byte	0x03, 0x1b
        /*003e*/ 	.short	0x00ff


	//----- nvinfo : EIATTR_NUM_BARRIERS
	.align		4
        /*0040*/ 	.byte	0x02, 0x4c
        /*0042*/ 	.byte	0x01
	.zero		1


	//----- nvinfo : EIATTR_MERCURY_ISA_VERSION
	.align		4
        /*0044*/ 	.byte	0x03, 0x5f
        /*0046*/ 	.short	0x0101


	//----- nvinfo : EIATTR_VRC_CTA_INIT_COUNT
	.align		4
        /*0048*/ 	.byte	0x02, 0x4a
	.zero		1
	.zero		1


	//----- nvinfo : EIATTR_EXIT_INSTR_OFFSETS
	.align		4
        /*004c*/ 	.byte	0x04, 0x1c
        /*004e*/ 	.short	(.L_23 - .L_22)


	//   ....[0]....
.L_22:
        /*0050*/ 	.word	0x00000280


	//   ....[1]....
        /*0054*/ 	.word	0x000002a0


	//----- nvinfo : EIATTR_CRS_STACK_SIZE
	.align		4
.L_23:
        /*0058*/ 	.byte	0x04, 0x1e
        /*005a*/ 	.short	(.L_25 - .L_24)
.L_24:
        /*005c*/ 	.word	0x00000000


	//----- nvinfo : EIATTR_CBANK_PARAM_SIZE
	.align		4
.L_25:
        /*0060*/ 	.byte	0x03, 0x19
        /*0062*/ 	.short	0x0010


	//----- nvinfo : EIATTR_PARAM_CBANK
	.align		4
        /*0064*/ 	.byte	0x04, 0x0a
        /*0066*/ 	.short	(.L_27 - .L_26)
	.align		4
.L_26:
        /*0068*/ 	.word	index@(.nv.constant0._Z18elimination_kernelPfii)
        /*006c*/ 	.short	0x0380
        /*006e*/ 	.short	0x0010


	//----- nvinfo : EIATTR_SW_WAR
	.align		4
.L_27:
        /*0070*/ 	.byte	0x04, 0x36
        /*0072*/ 	.short	(.L_29 - .L_28)
.L_28:
        /*0074*/ 	.word	0x00000008
.L_29:


//--------------------- .nv.info._Z15division_kernelPfii --------------------------
	.section	.nv.info._Z15division_kernelPfii,"",@"SHT_CUDA_INFO"
	.sectionflags	@""
	.align	4


	//----- nvinfo : EIATTR_CUDA_API_VERSION
	.align		4
        /*0000*/ 	.byte	0x04, 0x37
        /*0002*/ 	.short	(.L_31 - .L_30)
.L_30:
        /*0004*/ 	.word	0x00000082


	//----- nvinfo : EIATTR_KPARAM_INFO
	.align		4
.L_31:
        /*0008*/ 	.byte	0x04, 0x17
        /*000a*/ 	.short	(.L_33 - .L_32)
.L_32:
        /*000c*/ 	.word	0x00000000
        /*0010*/ 	.short	0x0002
        /*0012*/ 	.short	0x000c
        /*0014*/ 	.byte	0x00, 0xf0, 0x11, 0x00


	//----- nvinfo : EIATTR_KPARAM_INFO
	.align		4
.L_33:
        /*0018*/ 	.byte	0x04, 0x17
        /*001a*/ 	.short	(.L_35 - .L_34)
.L_34:
        /*001c*/ 	.word	0x00000000
        /*0020*/ 	.short	0x0001
        /*0022*/ 	.short	0x0008
        /*0024*/ 	.byte	0x00, 0xf0, 0x11, 0x00


	//----- nvinfo : EIATTR_KPARAM_INFO
	.align		4
.L_35:
        /*0028*/ 	.byte	0x04, 0x17
        /*002a*/ 	.short	(.L_37 - .L_36)
.L_36:
        /*002c*/ 	.word	0x00000000
        /*0030*/ 	.short	0x0000
        /*0032*/ 	.short	0x0000
        /*0034*/ 	.byte	0x00, 0xf5, 0x21, 0x00


	//----- nvinfo : EIATTR_SPARSE_MMA_MASK
	.align		4
.L_37:
        /*0038*/ 	.byte	0x03, 0x50
        /*003a*/ 	.short	0x0000


	//----- nvinfo : EIATTR_MAXREG_COUNT
	.align		4
        /*003c*/ 	.byte	0x03, 0x1b
        /*003e*/ 	.short	0x00ff


	//----- nvinfo : EIATTR_MERCURY_ISA_VERSION
	.align		4
        /*0040*/ 	.byte	0x03, 0x5f
        /*0042*/ 	.short	0x0101


	//----- nvinfo : EIATTR_VRC_CTA_INIT_COUNT
	.align		4
        /*0044*/ 	.byte	0x02, 0x4a
	.zero		1
	.zero		1


	//----- nvinfo : EIATTR_EXIT_INSTR_OFFSETS
	.align		4
        /*0048*/ 	.byte	0x04, 0x1c
        /*004a*/ 	.short	(.L_39 - .L_38)


	//   ....[0]....
.L_38:
        /*004c*/ 	.word	0x00000080


	//   ....[1]....
        /*0050*/ 	.word	0x00000250


	//----- nvinfo : EIATTR_CRS_STACK_SIZE
	.align		4
.L_39:
        /*0054*/ 	.byte	0x04, 0x1e
        /*0056*/ 	.short	(.L_41 - .L_40)
.L_40:
        /*0058*/ 	.word	0x00000000


	//----- nvinfo : EIATTR_CBANK_PARAM_SIZE
	.align		4
.L_41:
        /*005c*/ 	.byte	0x03, 0x19
        /*005e*/ 	.short	0x0010


	//----- nvinfo : EIATTR_PARAM_CBANK
	.align		4
        /*0060*/ 	.byte	0x04, 0x0a
        /*0062*/ 	.short	(.L_43 - .L_42)
	.align		4
.L_42:
        /*0064*/ 	.word	index@(.nv.constant0._Z15division_kernelPfii)
        /*0068*/ 	.short	0x0380
        /*006a*/ 	.short	0x0010


	//----- nvinfo : EIATTR_SW_WAR
	.align		4
.L_43:
        /*006c*/ 	.byte	0x04, 0x36
        /*006e*/ 	.short	(.L_45 - .L_44)
.L_44:
        /*0070*/ 	.word	0x00000008
.L_45:


//--------------------- .nv.callgraph             --------------------------
	.section	.nv.callgraph,"",@"SHT_CUDA_CALLGRAPH"
	.align	4
	.sectionentsize	8
	.align		4
        /*0000*/ 	.word	0x00000000
	.align		4
        /*0004*/ 	.word	0xffffffff
	.align		4
        /*0008*/ 	.word	0x00000000
	.align		4
        /*000c*/ 	.word	0xfffffffe
	.align		4
        /*0010*/ 	.word	0x00000000
	.align		4
        /*0014*/ 	.word	0xfffffffd
	.align		4
        /*0018*/ 	.word	0x00000000
	.align		4
        /*001c*/ 	.word	0xfffffffc


//--------------------- .text._Z18elimination_kernelPfii --------------------------
	.section	.text._Z18elimination_kernelPfii,"ax",@progbits
	.align	128
        .global         _Z18elimination_kernelPfii
        .type           _Z18elimination_kernelPfii,@function
        .size           _Z18elimination_kernelPfii,(.L_x_18 - _Z18elimination_kernelPfii)
        .other          _Z18elimination_kernelPfii,@"STO_CUDA_ENTRY STV_DEFAULT"
_Z18elimination_kernelPfii:
.text._Z18elimination_kernelPfii:
[----:B------:R-:W-:Y:S08]  /*0000*/  LDC R1, c[0x0][0x37c] ;  /* 0x0000df00ff017b82 */ /* 0x000ff00000000800 */
[----:B------:R-:W0:Y:S01]  /*0010*/  LDC.64 R6, c[0x0][0x388] ;  /* 0x0000e200ff067b82 */ /* 0x000e220000000a00 */
[----:B------:R-:W1:Y:S01]  /*0020*/  S2R R15, SR_TID.X ;  /* 0x00000000000f7919 */ /* 0x000e620000002100 */
[----:B------:R-:W2:Y:S06]  /*0030*/  LDCU.64 UR6, c[0x0][0x358] ;  /* 0x00006b00ff0677ac */ /* 0x000eac0008000a00 */
[----:B------:R-:W3:Y:S08]  /*0040*/  S2UR UR4, SR_CTAID.X ;  /* 0x00000000000479c3 */ /* 0x000ef00000002500 */
[----:B------:R-:W4:Y:S01]  /*0050*/  LDC.64 R4, c[0x0][0x380] ;  /* 0x0000e000ff047b82 */ /* 0x000f220000000a00 */
[----:B0-----:R-:W-:-:S04]  /*0060*/  VIADD R0, R7, 0x1 ;  /* 0x0000000107007836 */ /* 0x001fc80000000000 */
[----:B---3--:R-:W-:Y:S01]  /*0070*/  VIADD R9, R0, UR4 ;  /* 0x0000000400097c36 */ /* 0x008fe20008000000 */
[----:B-1----:R-:W-:-:S03]  /*0080*/  ISETP.NE.AND P2, PT, R15, RZ, PT ;  /* 0x000000ff0f00720c */ /* 0x002fc60003f45270 */
[----:B------:R-:W-:-:S05]  /*0090*/  IMAD R8, R9, R6, R9 ;  /* 0x0000000609087224 */ /* 0x000fca00078e0209 */
[----:B------:R-:W-:-:S05]  /*00a0*/  IADD3 R3, PT, PT, R8, R7, RZ ;  /* 0x0000000708037210 */ /* 0x000fca0007ffe0ff */
[----:B----4-:R-:W-:-:S05]  /*00b0*/  IMAD.WIDE R2, R3, 0x4, R4 ;  /* 0x0000000403027825 */ /* 0x010fca00078e0204 */
[----:B--2---:R-:W2:Y:S01]  /*00c0*/  @!P2 LDG.E R10, desc[UR6][R2.64] ;  /* 0x00000006020aa981 */ /* 0x004ea2000c1e1900 */
[----:B------:R-:W-:Y:S01]  /*00d0*/  IMAD.IADD R11, R0, 0x1, R15 ;  /* 0x00000001000b7824 */ /* 0x000fe200078e020f */
[----:B------:R-:W-:Y:S01]  /*00e0*/  @!P2 MOV R0, 0x400 ;  /* 0x000004000000a802 */ /* 0x000fe20000000f00 */
[----:B------:R-:W-:Y:S01]  /*00f0*/  BSSY.RECONVERGENT B0, `(.L_x_0) ;  /* 0x0000017000007945 */ /* 0x000fe20003800200 */
[----:B------:R-:W0:Y:S01]  /*0100*/  @!P2 S2R R13, SR_CgaCtaId ;  /* 0x00000000000da919 */ /* 0x000e220000008800 */
[-C--:B------:R-:W-:Y:S02]  /*0110*/  ISETP.GE.AND P0, PT, R9, R6.reuse, PT ;  /* 0x000000060900720c */ /* 0x080fe40003f06270 */
[-C--:B------:R-:W-:Y:S02]  /*0120*/  ISETP.GT.AND P1, PT, R11, R6.reuse, PT ;  /* 0x000000060b00720c */ /* 0x080fe40003f24270 */
[----:B------:R-:W-:Y:S02]  /*0130*/  ISETP.NE.OR P0, PT, R15, RZ, P0 ;  /* 0x000000ff0f00720c */ /* 0x000fe40000705670 */
[----:B------:R-:W-:-:S02]  /*0140*/  ISETP.GE.OR P1, PT, R9, R6, P1 ;  /* 0x000000060900720c */ /* 0x000fc40000f26670 */
[----:B0-----:R-:W-:-:S05]  /*0150*/  @!P2 LEA R9, R13, R0, 0x18 ;  /* 0x000000000d09a211 */ /* 0x001fca00078ec0ff */
[----:B--2---:R0:W-:Y:S01]  /*0160*/  @!P2 STS [R9], R10 ;  /* 0x0000000a0900a388 */ /* 0x0041e20000000800 */
[----:B------:R-:W-:Y:S06]  /*0170*/  BAR.SYNC.DEFER_BLOCKING 0x0 ;  /* 0x0000000000007b1d */ /* 0x000fec0000010000 */
[----:B------:R-:W-:Y:S05]  /*0180*/  @P1 BRA `(.L_x_1) ;  /* 0x0000000000341947 */ /* 0x000fea0003800000 */
[----:B------:R-:W-:Y:S02]  /*0190*/  IADD3 R6, PT, PT, R6, 0x1, RZ ;  /* 0x0000000106067810 */ /* 0x000fe40007ffe0ff */
[----:B0-----:R-:W-:-:S03]  /*01a0*/  IADD3 R9, PT, PT, R8, R11, RZ ;  /* 0x0000000b08097210 */ /* 0x001fc60007ffe0ff */
[----:B------:R-:W-:Y:S02]  /*01b0*/  IMAD R11, R6, R7, R11 ;  /* 0x00000007060b7224 */ /* 0x000fe400078e020b */
[----:B------:R-:W-:-:S04]  /*01c0*/  IMAD.WIDE R6, R9, 0x4, R4 ;  /* 0x0000000409067825 */ /* 0x000fc800078e0204 */
[----:B------:R-:W-:Y:S01]  /*01d0*/  IMAD.WIDE R4, R11, 0x4, R4 ;  /* 0x000000040b047825 */ /* 0x000fe200078e0204 */
[----:B------:R-:W2:Y:S05]  /*01e0*/  LDG.E R9, desc[UR6][R6.64] ;  /* 0x0000000606097981 */ /* 0x000eaa000c1e1900 */
[----:B------:R-:W2:Y:S01]  /*01f0*/  LDG.E R5, desc[UR6][R4.64] ;  /* 0x0000000604057981 */ /* 0x000ea2000c1e1900 */
[----:B------:R-:W0:Y:S01]  /*0200*/  S2UR UR5, SR_CgaCtaId ;  /* 0x00000000000579c3 */ /* 0x000e220000008800 */
[----:B------:R-:W-:Y:S02]  /*0210*/  UMOV UR4, 0x400 ;  /* 0x0000040000047882 */ /* 0x000fe40000000000 */
[----:B0-----:R-:W-:-:S09]  /*0220*/  ULEA UR4, UR5, UR4, 0x18 ;  /* 0x0000000405047291 */ /* 0x001fd2000f8ec0ff */
[----:B------:R-:W2:Y:S02]  /*0230*/  LDS R0, [UR4] ;  /* 0x00000004ff007984 */ /* 0x000ea40008000800 */
[----:B--2---:R-:W-:-:S05]  /*0240*/  FFMA R9, -R0, R5, R9 ;  /* 0x0000000500097223 */ /* 0x004fca0000000109 */
[----:B------:R1:W-:Y:S02]  /*0250*/  STG.E desc[UR6][R6.64], R9 ;  /* 0x0000000906007986 */ /* 0x0003e4000c101906 */
.L_x_1:
[----:B------:R-:W-:Y:S05]  /*0260*/  BSYNC.RECONVERGENT B0 ;  /* 0x0000000000007941 */ /* 0x000fea0003800200 */
.L_x_0:
[----:B------:R-:W-:Y:S06]  /*0270*/  BAR.SYNC.DEFER_BLOCKING 0x0 ;  /* 0x0000000000007b1d */ /* 0x000fec0000010000 */
[----:B------:R-:W-:Y:S05]  /*0280*/  @P0 EXIT ;  /* 0x000000000000094d */ /* 0x000fea0003800000 */
[----:B------:R-:W-:Y:S01]  /*0290*/  STG.E desc[UR6][R2.64], RZ ;  /* 0x000000ff02007986 */ /* 0x000fe2000c101906 */
[----:B------:R-:W-:Y:S05]  /*02a0*/  EXIT ;  /* 0x000000000000794d */ /* 0x000fea0003800000 */
.L_x_2:
[----:B------:R-:W-:-:S00]  /*02b0*/  BRA `(.L_x_2) ;  /* 0xfffffffc00fc7947 */ /* 0x000fc0000383ffff */
[----:B------:R-:W-:-:S00]  /*02c0*/  NOP ;  /* 0x0000000000007918 */ /* 0x000fc00000000000 */
        /* <DEDUP_REMOVED lines=11> */
.L_x_18:


//--------------------- .text._Z15division_kernelPfii --------------------------
	.section	.text._Z15division_kernelPfii,"ax",@progbits
	.align	128
        .global         _Z15division_kernelPfii
        .type           _Z15division_kernelPfii,@function
        .size           _Z15division_kernelPfii,(.L_x_17 - _Z15division_kernelPfii)
        .other          _Z15division_kernelPfii,@"STO_CUDA_ENTRY STV_DEFAULT"
_Z15division_kernelPfii:
.text._Z15division_kernelPfii:
[----:B------:R-:W-:Y:S01]  /*0000*/  LDC R1, c[0x0][0x37c] ;  /* 0x0000df00ff017b82 */ /* 0x000fe20000000800 */
[----:B------:R-:W0:Y:S07]  /*0010*/  S2R R3, SR_TID.X ;  /* 0x0000000000037919 */ /* 0x000e2e0000002100 */
[----:B------:R-:W0:Y:S01]  /*0020*/  S2UR UR6, SR_CTAID.X ;  /* 0x00000000000679c3 */ /* 0x000e220000002500 */
[----:B------:R-:W1:Y:S07]  /*0030*/  LDCU.64 UR4, c[0x0][0x388] ;  /* 0x00007100ff0477ac */ /* 0x000e6e0008000a00 */
[----:B------:R-:W0:Y:S02]  /*0040*/  LDC R0, c[0x0][0x360] ;  /* 0x0000d800ff007b82 */ /* 0x000e240000000800 */
[----:B0-----:R-:W-:-:S05]  /*0050*/  IMAD R0, R0, UR6, R3 ;  /* 0x0000000600007c24 */ /* 0x001fca000f8e0203 */
[----:B-1----:R-:W-:-:S04]  /*0060*/  ISETP.GT.AND P0, PT, R0, UR5, PT ;  /* 0x0000000500007c0c */ /* 0x002fc8000bf04270 */
[----:B------:R-:W-:-:S13]  /*0070*/  ISETP.GT.OR P0, PT, R0, UR4, !P0 ;  /* 0x0000000400007c0c */ /* 0x000fda000c704670 */
[----:B------:R-:W-:Y:S05]  /*0080*/  @P0 EXIT ;  /* 0x000000000000094d */ /* 0x000fea0003800000 */
[----:B------:R-:W0:Y:S01]  /*0090*/  LDCU.64 UR8, c[0x0][0x380] ;  /* 0x00007000ff0877ac */ /* 0x000e220008000a00 */
[----:B------:R-:W1:Y:S01]  /*00a0*/  LDC.64 R4, c[0x0][0x380] ;  /* 0x0000e000ff047b82 */ /* 0x000e620000000a00 */
[----:B------:R-:W-:Y:S01]  /*00b0*/  UIMAD UR4, UR5, UR4, UR5 ;  /* 0x00000004050472a4 */ /* 0x000fe2000f8e0205 */
[----:B------:R-:W2:Y:S03]  /*00c0*/  LDCU.64 UR10, c[0x0][0x358] ;  /* 0x00006b00ff0a77ac */ /* 0x000ea60008000a00 */
[----:B------:R-:W-:-:S04]  /*00d0*/  UIADD3 UR5, UPT, UPT, UR4, UR5, URZ ;  /* 0x0000000504057290 */ /* 0x000fc8000fffe0ff */
[----:B------:R-:W-:Y:S02]  /*00e0*/  USHF.R.S32.HI UR6, URZ, 0x1f, UR5 ;  /* 0x0000001fff067899 */ /* 0x000fe40008011405 */
[----:B0-----:R-:W-:-:S04]  /*00f0*/  ULEA UR7, UP0, UR5, UR8, 0x2 ;  /* 0x0000000805077291 */ /* 0x001fc8000f8010ff */
[----:B------:R-:W-:Y:S02]  /*0100*/  ULEA.HI.X UR6, UR5, UR9, UR6, 0x2, UP0 ;  /* 0x0000000905067291 */ /* 0x000fe400080f1406 */
[----:B------:R-:W-:-:S04]  /*0110*/  IMAD.U32 R2, RZ, RZ, UR7 ;  /* 0x00000007ff027e24 */ /* 0x000fc8000f8e00ff */
[----:B------:R-:W-:-:S06]  /*0120*/  IMAD.U32 R3, RZ, RZ, UR6 ;  /* 0x00000006ff037e24 */ /* 0x000fcc000f8e00ff */
[----:B--2---:R-:W2:Y:S01]  /*0130*/  LDG.E R3, desc[UR10][R2.64] ;  /* 0x0000000a02037981 */ /* 0x004ea2000c1e1900 */
[----:B------:R-:W-:-:S04]  /*0140*/  VIADD R7, R0, UR4 ;  /* 0x0000000400077c36 */ /* 0x000fc80008000000 */
[----:B-1----:R-:W-:-:S05]  /*0150*/  IMAD.WIDE R4, R7, 0x4, R4 ;  /* 0x0000000407047825 */ /* 0x002fca00078e0204 */
[----:B------:R-:W3:Y:S01]  /*0160*/  LDG.E R0, desc[UR10][R4.64] ;  /* 0x0000000a04007981 */ /* 0x000ee2000c1e1900 */
[----:B------:R-:W-:Y:S01]  /*0170*/  BSSY.RECONVERGENT B0, `(.L_x_3) ;  /* 0x000000c000007945 */ /* 0x000fe20003800200 */
[----:B--2---:R-:W0:Y:S08]  /*0180*/  MUFU.RCP R6, R3 ;  /* 0x0000000300067308 */ /* 0x004e300000001000 */
[----:B---3--:R-:W1:Y:S01]  /*0190*/  FCHK P0, R0, R3 ;  /* 0x0000000300007302 */ /* 0x008e620000000000 */
[----:B0-----:R-:W-:-:S04]  /*01a0*/  FFMA R7, -R3, R6, 1 ;  /* 0x3f80000003077423 */ /* 0x001fc80000000106 */
[----:B------:R-:W-:-:S04]  /*01b0*/  FFMA R7, R6, R7, R6 ;  /* 0x0000000706077223 */ /* 0x000fc80000000006 */
[----:B------:R-:W-:-:S04]  /*01c0*/  FFMA R6, R0, R7, RZ ;  /* 0x0000000700067223 */ /* 0x000fc800000000ff */
[----:B------:R-:W-:-:S04]  /*01d0*/  FFMA R8, -R3, R6, R0 ;  /* 0x0000000603087223 */ /* 0x000fc80000000100 */
[----:B------:R-:W-:Y:S01]  /*01e0*/  FFMA R7, R7, R8, R6 ;  /* 0x0000000807077223 */ /* 0x000fe20000000006 */
[----:B-1----:R-:W-:Y:S06]  /*01f0*/  @!P0 BRA `(.L_x_4) ;  /* 0x00000000000c8947 */ /* 0x002fec0003800000 */
[----:B------:R-:W-:-:S07]  /*0200*/  MOV R2, 0x220 ;  /* 0x0000022000027802 */ /* 0x000fce0000000f00 */
[----:B------:R-:W-:Y:S05]  /*0210*/  CALL.REL.NOINC `($__internal_0_$__cuda_sm3x_div_rn_noftz_f32_slowpath) ;  /* 0x0000000000107944 */ /* 0x000fea0003c00000 */
[----:B------:R-:W-:-:S07]  /*0220*/  IMAD.MOV.U32 R7, RZ, RZ, R0 ;  /* 0x000000ffff077224 */ /* 0x000fce00078e0000 */
.L_x_4:
[----:B------:R-:W-:Y:S05]  /*0230*/  BSYNC.RECONVERGENT B0 ;  /* 0x0000000000007941 */ /* 0x000fea0003800200 */
.L_x_3:
[----:B------:R-:W-:Y:S01]  /*0240*/  STG.E desc[UR10][R4.64], R7 ;  /* 0x0000000704007986 */ /* 0x000fe2000c10190a */
[----:B------:R-:W-:Y:S05]  /*0250*/  EXIT ;  /* 0x000000000000794d */ /* 0x000fea0003800000 */
        .weak           $__internal_0_$__cuda_sm3x_div_rn_noftz_f32_slowpath
        .type           $__internal_0_$__cuda_sm3x_div_rn_noftz_f32_slowpath,@function
        .size           $__internal_0_$__cuda_sm3x_div_rn_noftz_f32_slowpath,(.L_x_17 - $__internal_0_$__cuda_sm3x_div_rn_noftz_f32_slowpath)
$__internal_0_$__cuda_sm3x_div_rn_noftz_f32_slowpath:
[--C-:B------:R-:W-:Y:S01]  /*0260*/  SHF.R.U32.HI R7, RZ, 0x17, R3.reuse ;  /* 0x00000017ff077819 */ /* 0x100fe20000011603 */
[----:B------:R-:W-:Y:S01]  /*0270*/  BSSY.RECONVERGENT B1, `(.L_x_5) ;  /* 0x0000064000017945 */ /* 0x000fe20003800200 */
[--C-:B------:R-:W-:Y:S01]  /*0280*/  SHF.R.U32.HI R6, RZ, 0x17, R0.reuse ;  /* 0x00000017ff067819 */ /* 0x100fe20000011600 */
[----:B------:R-:W-:Y:S01]  /*0290*/  IMAD.MOV.U32 R8, RZ, RZ, R0 ;  /* 0x000000ffff087224 */ /* 0x000fe200078e0000 */
[----:B------:R-:W-:Y:S01]  /*02a0*/  LOP3.LUT R7, R7, 0xff, RZ, 0xc0, !PT ;  /* 0x000000ff07077812 */ /* 0x000fe200078ec0ff */
[----:B------:R-:W-:Y:S01]  /*02b0*/  IMAD.MOV.U32 R9, RZ, RZ, R3 ;  /* 0x000000ffff097224 */ /* 0x000fe200078e0003 */
[----:B------:R-:W-:-:S03]  /*02c0*/  LOP3.LUT R6, R6, 0xff, RZ, 0xc0, !PT ;  /* 0x000000ff06067812 */ /* 0x000fc600078ec0ff */
[----:B------:R-:W-:Y:S02]  /*02d0*/  VIADD R12, R7, 0xffffffff ;  /* 0xffffffff070c7836 */ /* 0x000fe40000000000 */
[----:B------:R-:W-:-:S03]  /*02e0*/  VIADD R11, R6, 0xffffffff ;  /* 0xffffffff060b7836 */ /* 0x000fc60000000000 */
[----:B------:R-:W-:-:S04]  /*02f0*/  ISETP.GT.U32.AND P0, PT, R12, 0xfd, PT ;  /* 0x000000fd0c00780c */ /* 0x000fc80003f04070 */
[----:B------:R-:W-:-:S13]  /*0300*/  ISETP.GT.U32.OR P0, PT, R11, 0xfd, P0 ;  /* 0x000000fd0b00780c */ /* 0x000fda0000704470 */
[----:B------:R-:W-:Y:S01]  /*0310*/  @!P0 IMAD.MOV.U32 R10, RZ, RZ, RZ ;  /* 0x000000ffff0a8224 */ /* 0x000fe200078e00ff */
[----:B------:R-:W-:Y:S06]  /*0320*/  @!P0 BRA `(.L_x_6) ;  /* 0x00000000005c8947 */ /* 0x000fec0003800000 */
[----:B------:R-:W-:Y:S02]  /*0330*/  FSETP.GTU.FTZ.AND P0, PT, |R0|, +INF , PT ;  /* 0x7f8000000000780b */ /* 0x000fe40003f1c200 */
[----:B------:R-:W-:-:S04]  /*0340*/  FSETP.GTU.FTZ.AND P1, PT, |R3|, +INF , PT ;  /* 0x7f8000000300780b */ /* 0x000fc80003f3c200 */
[----:B------:R-:W-:-:S13]  /*0350*/  PLOP3.LUT P0, PT, P0, P1, PT, 0xf8, 0x8f ;  /* 0x00000000008f781c */ /* 0x000fda0000703f70 */
[----:B------:R-:W-:Y:S05]  /*0360*/  @P0 BRA `(.L_x_7) ;  /* 0x00000004004c0947 */ /* 0x000fea0003800000 */
[----:B------:R-:W-:-:S13]  /*0370*/  LOP3.LUT P0, RZ, R9, 0x7fffffff, R8, 0xc8, !PT ;  /* 0x7fffffff09ff7812 */ /* 0x000fda000780c808 */
[----:B------:R-:W-:Y:S05]  /*0380*/  @!P0 BRA `(.L_x_8) ;  /* 0x00000004003c8947 */ /* 0x000fea0003800000 */
[C---:B------:R-:W-:Y:S02]  /*0390*/  FSETP.NEU.FTZ.AND P2, PT, |R0|.reuse, +INF , PT ;  /* 0x7f8000000000780b */ /* 0x040fe40003f5d200 */
[----:B------:R-:W-:Y:S02]  /*03a0*/  FSETP.NEU.FTZ.AND P1, PT, |R3|, +INF , PT ;  /* 0x7f8000000300780b */ /* 0x000fe40003f3d200 */
[----:B------:R-:W-:-:S11]  /*03b0*/  FSETP.NEU.FTZ.AND P0, PT, |R0|, +INF , PT ;  /* 0x7f8000000000780b */ /* 0x000fd60003f1d200 */
[----:B------:R-:W-:Y:S05]  /*03c0*/  @!P1 BRA !P2, `(.L_x_8) ;  /* 0x00000004002c9947 */ /* 0x000fea0005000000 */
[----:B------:R-:W-:-:S04]  /*03d0*/  LOP3.LUT P2, RZ, R8, 0x7fffffff, RZ, 0xc0, !PT ;  /* 0x7fffffff08ff7812 */ /* 0x000fc8000784c0ff */
[----:B------:R-:W-:-:S13]  /*03e0*/  PLOP3.LUT P1, PT, P1, P2, PT, 0x2f, 0xf2 ;  /* 0x0000000000f2781c */ /* 0x000fda0000f24577 */
[----:B------:R-:W-:Y:S05]  /*03f0*/  @P1 BRA `(.L_x_9) ;  /* 0x0000000400181947 */ /* 0x000fea0003800000 */
[----:B------:R-:W-:-:S04]  /*0400*/  LOP3.LUT P1, RZ, R9, 0x7fffffff, RZ, 0xc0, !PT ;  /* 0x7fffffff09ff7812 */ /* 0x000fc8000782c0ff */
[----:B------:R-:W-:-:S13]  /*0410*/  PLOP3.LUT P0, PT, P0, P1, PT, 0x2f, 0xf2 ;  /* 0x0000000000f2781c */ /* 0x000fda0000702577 */
[----:B------:R-:W-:Y:S05]  /*0420*/  @P0 BRA `(.L_x_10) ;  /* 0x0000000400000947 */ /* 0x000fea0003800000 */
[----:B------:R-:W-:Y:S02]  /*0430*/  ISETP.GE.AND P0, PT, R11, RZ, PT ;  /* 0x000000ff0b00720c */ /* 0x000fe40003f06270 */
[----:B------:R-:W-:-:S11]  /*0440*/  ISETP.GE.AND P1, PT, R12, RZ, PT ;  /* 0x000000ff0c00720c */ /* 0x000fd60003f26270 */
[----:B------:R-:W-:Y:S02]  /*0450*/  @P0 IMAD.MOV.U32 R10, RZ, RZ, RZ ;  /* 0x000000ffff0a0224 */ /* 0x000fe400078e00ff */
[----:B------:R-:W-:Y:S01]  /*0460*/  @!P0 FFMA R8, R0, 1.84467440737095516160e+19, RZ ;  /* 0x5f80000000088823 */ /* 0x000fe200000000ff */
[----:B------:R-:W-:Y:S02]  /*0470*/  @!P0 IMAD.MOV.U32 R10, RZ, RZ, -0x40 ;  /* 0xffffffc0ff0a8424 */ /* 0x000fe400078e00ff */
[----:B------:R-:W-:Y:S02]  /*0480*/  @!P1 FFMA R9, R3, 1.84467440737095516160e+19, RZ ;  /* 0x5f80000003099823 */ /* 0x000fe400000000ff */
[----:B------:R-:W-:-:S07]  /*0490*/  @!P1 VIADD R10, R10, 0x40 ;  /* 0x000000400a0a9836 */ /* 0x000fce0000000000 */
.L_x_6:
[----:B------:R-:W-:Y:S01]  /*04a0*/  LEA R0, R7, 0xc0800000, 0x17 ;  /* 0xc080000007007811 */ /* 0x000fe200078eb8ff */
[----:B------:R-:W-:Y:S01]  /*04b0*/  VIADD R6, R6, 0xffffff81 ;  /* 0xffffff8106067836 */ /* 0x000fe20000000000 */
[----:B------:R-:W-:Y:S03]  /*04c0*/  BSSY.RECONVERGENT B2, `(.L_x_11) ;  /* 0x0000035000027945 */ /* 0x000fe60003800200 */
[----:B------:R-:W-:Y:S01]  /*04d0*/  IMAD.IADD R9, R9, 0x1, -R0 ;  /* 0x0000000109097824 */ /* 0x000fe200078e0a00 */
[C---:B------:R-:W-:Y:S01]  /*04e0*/  IADD3 R7, PT, PT, R6.reuse, 0x7f, -R7 ;  /* 0x0000007f06077810 */ /* 0x040fe20007ffe807 */
[----:B------:R-:W-:Y:S02]  /*04f0*/  IMAD R0, R6, -0x800000, R8 ;  /* 0xff80000006007824 */ /* 0x000fe400078e0208 */
[----:B------:R-:W0:Y:S01]  /*0500*/  MUFU.RCP R3, R9 ;  /* 0x0000000900037308 */ /* 0x000e220000001000 */
[----:B------:R-:W-:Y:S01]  /*0510*/  FADD.FTZ R11, -R9, -RZ ;  /* 0x800000ff090b7221 */ /* 0x000fe20000010100 */
[----:B------:R-:W-:-:S03]  /*0520*/  IMAD.IADD R7, R7, 0x1, R10 ;  /* 0x0000000107077824 */ /* 0x000fc600078e020a */
[----:B0-----:R-:W-:-:S04]  /*0530*/  FFMA R12, R3, R11, 1 ;  /* 0x3f800000030c7423 */ /* 0x001fc8000000000b */
[----:B------:R-:W-:-:S04]  /*0540*/  FFMA R12, R3, R12, R3 ;  /* 0x0000000c030c7223 */ /* 0x000fc80000000003 */
[----:B------:R-:W-:-:S04]  /*0550*/  FFMA R3, R0, R12, RZ ;  /* 0x0000000c00037223 */ /* 0x000fc800000000ff */
[----:B------:R-:W-:-:S04]  /*0560*/  FFMA R8, R11, R3, R0 ;  /* 0x000000030b087223 */ /* 0x000fc80000000000 */
[----:B------:R-:W-:-:S04]  /*0570*/  FFMA R13, R12, R8, R3 ;  /* 0x000000080c0d7223 */ /* 0x000fc80000000003 */
[----:B------:R-:W-:-:S04]  /*0580*/  FFMA R8, R11, R13, R0 ;  /* 0x0000000d0b087223 */ /* 0x000fc80000000000 */
[----:B------:R-:W-:-:S05]  /*0590*/  FFMA R0, R12, R8, R13 ;  /* 0x000000080c007223 */ /* 0x000fca000000000d */
[----:B------:R-:W-:-:S04]  /*05a0*/  SHF.R.U32.HI R3, RZ, 0x17, R0 ;  /* 0x00000017ff037819 */ /* 0x000fc80000011600 */
[----:B------:R-:W-:-:S05]  /*05b0*/  LOP3.LUT R3, R3, 0xff, RZ, 0xc0, !PT ;  /* 0x000000ff03037812 */ /* 0x000fca00078ec0ff */
[----:B------:R-:W-:-:S04]  /*05c0*/  IMAD.IADD R9, R3, 0x1, R7 ;  /* 0x0000000103097824 */ /* 0x000fc800078e0207 */
[----:B------:R-:W-:-:S05]  /*05d0*/  VIADD R3, R9, 0xffffffff ;  /* 0xffffffff09037836 */ /* 0x000fca0000000000 */
[----:B------:R-:W-:-:S13]  /*05e0*/  ISETP.GE.U32.AND P0, PT, R3, 0xfe, PT ;  /* 0x000000fe0300780c */ /* 0x000fda0003f06070 */
[----:B------:R-:W-:Y:S05]  /*05f0*/  @!P0 BRA `(.L_x_12) ;  /* 0x0000000000808947 */ /* 0x000fea0003800000 */
[----:B------:R-:W-:-:S13]  /*0600*/  ISETP.GT.AND P0, PT, R9, 0xfe, PT ;  /* 0x000000fe0900780c */ /* 0x000fda0003f04270 */
[----:B------:R-:W-:Y:S05]  /*0610*/  @P0 BRA `(.L_x_13) ;  /* 0x00000000006c0947 */ /* 0x000fea0003800000 */
[----:B------:R-:W-:-:S13]  /*0620*/  ISETP.GE.AND P0, PT, R9, 0x1, PT ;  /* 0x000000010900780c */ /* 0x000fda0003f06270 */
[----:B------:R-:W-:Y:S05]  /*0630*/  @P0 BRA `(.L_x_14) ;  /* 0x0000000000740947 */ /* 0x000fea0003800000 */
[----:B------:R-:W-:Y:S02]  /*0640*/  ISETP.GE.AND P0, PT, R9, -0x18, PT ;  /* 0xffffffe80900780c */ /* 0x000fe40003f06270 */
[----:B------:R-:W-:-:S11]  /*0650*/  LOP3.LUT R0, R0, 0x80000000, RZ, 0xc0, !PT ;  /* 0x8000000000007812 */ /* 0x000fd600078ec0ff */
[----:B------:R-:W-:Y:S05]  /*0660*/  @!P0 BRA `(.L_x_14) ;  /* 0x0000000000688947 */ /* 0x000fea0003800000 */
[CCC-:B------:R-:W-:Y:S01]  /*0670*/  FFMA.RZ R3, R12.reuse, R8.reuse, R13.reuse ;  /* 0x000000080c037223 */ /* 0x1c0fe2000000c00d */
[CCC-:B------:R-:W-:Y:S01]  /*0680*/  FFMA.RM R6, R12.reuse, R8.reuse, R13.reuse ;  /* 0x000000080c067223 */ /* 0x1c0fe2000000400d */
[C---:B------:R-:W-:Y:S02]  /*0690*/  ISETP.NE.AND P2, PT, R9.reuse, RZ, PT ;  /* 0x000000ff0900720c */ /* 0x040fe40003f45270 */
[----:B------:R-:W-:Y:S02]  /*06a0*/  ISETP.NE.AND P1, PT, R9, RZ, PT ;  /* 0x000000ff0900720c */ /* 0x000fe40003f25270 */
[----:B------:R-:W-:Y:S01]  /*06b0*/  LOP3.LUT R7, R3, 0x7fffff, RZ, 0xc0, !PT ;  /* 0x007fffff03077812 */ /* 0x000fe200078ec0ff */
[----:B------:R-:W-:Y:S01]  /*06c0*/  FFMA.RP R3, R12, R8, R13 ;  /* 0x000000080c037223 */ /* 0x000fe2000000800d */
[----:B------:R-:W-:Y:S02]  /*06d0*/  VIADD R8, R9, 0x20 ;  /* 0x0000002009087836 */ /* 0x000fe40000000000 */
[----:B------:R-:W-:Y:S01]  /*06e0*/  LOP3.LUT R7, R7, 0x800000, RZ, 0xfc, !PT ;  /* 0x0080000007077812 */ /* 0x000fe200078efcff */
[----:B------:R-:W-:Y:S01]  /*06f0*/  IMAD.MOV R9, RZ, RZ, -R9 ;  /* 0x000000ffff097224 */ /* 0x000fe200078e0a09 */
[----:B------:R-:W-:-:S02]  /*0700*/  FSETP.NEU.FTZ.AND P0, PT, R3, R6, PT ;  /* 0x000000060300720b */ /* 0x000fc40003f1d000 */
[----:B------:R-:W-:Y:S02]  /*0710*/  SHF.L.U32 R8, R7, R8, RZ ;  /* 0x0000000807087219 */ /* 0x000fe400000006ff */
[----:B------:R-:W-:Y:S02]  /*0720*/  SEL R6, R9, RZ, P2 ;  /* 0x000000ff09067207 */ /* 0x000fe40001000000 */
[----:B------:R-:W-:Y:S02]  /*0730*/  ISETP.NE.AND P1, PT, R8, RZ, P1 ;  /* 0x000000ff0800720c */ /* 0x000fe40000f25270 */
[----:B------:R-:W-:Y:S02]  /*0740*/  SHF.R.U32.HI R6, RZ, R6, R7 ;  /* 0x00000006ff067219 */ /* 0x000fe40000011607 */
[----:B------:R-:W-:Y:S02]  /*0750*/  PLOP3.LUT P0, PT, P0, P1, PT, 0xf8, 0x8f ;  /* 0x00000000008f781c */ /* 0x000fe40000703f70 */
[----:B------:R-:W-:-:S02]  /*0760*/  SHF.R.U32.HI R8, RZ, 0x1, R6 ;  /* 0x00000001ff087819 */ /* 0x000fc40000011606 */
[----:B------:R-:W-:-:S04]  /*0770*/  SEL R3, RZ, 0x1, !P0 ;  /* 0x00000001ff037807 */ /* 0x000fc80004000000 */
[----:B------:R-:W-:-:S04]  /*0780*/  LOP3.LUT R3, R3, 0x1, R8, 0xf8, !PT ;  /* 0x0000000103037812 */ /* 0x000fc800078ef808 */
[----:B------:R-:W-:-:S05]  /*0790*/  LOP3.LUT R3, R3, R6, RZ, 0xc0, !PT ;  /* 0x0000000603037212 */ /* 0x000fca00078ec0ff */
[----:B------:R-:W-:-:S05]  /*07a0*/  IMAD.IADD R3, R8, 0x1, R3 ;  /* 0x0000000108037824 */ /* 0x000fca00078e0203 */
[----:B------:R-:W-:Y:S01]  /*07b0*/  LOP3.LUT R0, R3, R0, RZ, 0xfc, !PT ;  /* 0x0000000003007212 */ /* 0x000fe200078efcff */
[----:B------:R-:W-:Y:S06]  /*07c0*/  BRA `(.L_x_14) ;  /* 0x0000000000107947 */ /* 0x000fec0003800000 */
.L_x_13:
[----:B------:R-:W-:-:S04]  /*07d0*/  LOP3.LUT R0, R0, 0x80000000, RZ, 0xc0, !PT ;  /* 0x8000000000007812 */ /* 0x000fc800078ec0ff */
[----:B------:R-:W-:Y:S01]  /*07e0*/  LOP3.LUT R0, R0, 0x7f800000, RZ, 0xfc, !PT ;  /* 0x7f80000000007812 */ /* 0x000fe200078efcff */
[----:B------:R-:W-:Y:S06]  /*07f0*/  BRA `(.L_x_14) ;  /* 0x0000000000047947 */ /* 0x000fec0003800000 */
.L_x_12:
[----:B------:R-:W-:-:S07]  /*0800*/  IMAD R0, R7, 0x800000, R0 ;  /* 0x0080000007007824 */ /* 0x000fce00078e0200 */
.L_x_14:
[----:B------:R-:W-:Y:S05]  /*0810*/  BSYNC.RECONVERGENT B2 ;  /* 0x0000000000027941 */ /* 0x000fea0003800200 */
.L_x_11:
[----:B------:R-:W-:Y:S05]  /*0820*/  BRA `(.L_x_15) ;  /* 0x0000000000207947 */ /* 0x000fea0003800000 */
.L_x_10:
[----:B------:R-:W-:-:S04]  /*0830*/  LOP3.LUT R0, R9, 0x80000000, R8, 0x48, !PT ;  /* 0x8000000009007812 */ /* 0x000fc800078e4808 */
[----:B------:R-:W-:Y:S01]  /*0840*/  LOP3.LUT R0, R0, 0x7f800000, RZ, 0xfc, !PT ;  /* 0x7f80000000007812 */ /* 0x000fe200078efcff */
[----:B------:R-:W-:Y:S06]  /*0850*/  BRA `(.L_x_15) ;  /* 0x0000000000147947 */ /* 0x000fec0003800000 */
.L_x_9:
[----:B------:R-:W-:Y:S01]  /*0860*/  LOP3.LUT R0, R9, 0x80000000, R8, 0x48, !PT ;  /* 0x8000000009007812 */ /* 0x000fe200078e4808 */
[----:B------:R-:W-:Y:S06]  /*0870*/  BRA `(.L_x_15) ;  /* 0x00000000000c7947 */ /* 0x000fec0003800000 */
.L_x_8:
[----:B------:R-:W0:Y:S01]  /*0880*/  MUFU.RSQ R0, -QNAN ;  /* 0xffc0000000007908 */ /* 0x000e220000001400 */
[----:B------:R-:W-:Y:S05]  /*0890*/  BRA `(.L_x_15) ;  /* 0x0000000000047947 */ /* 0x000fea0003800000 */
.L_x_7:
[----:B------:R-:W-:-:S07]  /*08a0*/  FADD.FTZ R0, R0, R3 ;  /* 0x0000000300007221 */ /* 0x000fce0000010000 */
.L_x_15:
[----:B------:R-:W-:Y:S05]  /*08b0*/  BSYNC.RECONVERGENT B1 ;  /* 0x0000000000017941 */ /* 0x000fea0003800200 */
.L_x_5:
[----:B------:R-:W-:-:S04]  /*08c0*/  IMAD.MOV.U32 R3, RZ, RZ, 0x0 ;  /* 0x00000000ff037424 */ /* 0x000fc800078e00ff */
[----:B0-----:R-:W-:Y:S05]  /*08d0*/  RET.REL.NODEC R2 `(_Z15division_kernelPfii) ;  /* 0xfffffff402c87950 */ /* 0x001fea0003c3ffff */
.L_x_16:
        /* <DEDUP_REMOVED lines=10> */
.L_x_17:


//--------------------- .nv.shared._Z18elimination_kernelPfii --------------------------
	.section	.nv.shared._Z18elimination_kernelPfii,"aw",@nobits
	.sectionflags	@""
	.align	4
.nv.shared._Z18elimination_kernelPfii:
	.zero		1028


//--------------------- .nv.shared.reserved.0     --------------------------
	.section	.nv.shared.reserved.0,"aw",@nobits
	.weak		__nv_reservedSMEM_offset_0_alias
	.size		__nv_reservedSMEM_offset_0_alias, 0, 64
	.other		__nv_reservedSMEM_offset_0_alias,@"STO_CUDA_RESERVED_SHARED STV_DEFAULT"
__nv_reservedSMEM_offset_0_alias:
	.zero		0
	.zero		64


//--------------------- .nv.constant0._Z18elimination_kernelPfii --------------------------
	.section	.nv.constant0._Z18elimination_kernelPfii,"a",@progbits
	.sectionflags	@""
	.align	4
.nv.constant0._Z18elimination_kernelPfii:
	.zero		912


//--------------------- .nv.constant0._Z15division_kernelPfii --------------------------
	.section	.nv.constant0._Z15division_kernelPfii,"a",@progbits
	.sectionflags	@""
	.align	4
.nv.constant0._Z15division_kernelPfii:
	.zero		912


//--------------------- SYMBOLS --------------------------

	.type		.nv.reservedSmem.offset0,@object
	.size		.nv.reservedSmem.offset0,0x4
	.type		.nv.reservedSmem.cap,@object
	.size		.nv.reservedSmem.cap,0x4
